//
// Generated by NVIDIA NVVM Compiler
//
// Compiler Build ID: CL-36424714
// Cuda compilation tools, release 13.0, V13.0.88
// Based on NVVM 20.0.0
//

.version 9.0
.target sm_100
.address_size 64

	// .globl	_ZN3cub18CUB_300001_SM_10006detail11EmptyKernelIvEEvv
.global .align 1 .b8 _ZN34_INTERNAL_da6f3141_4_k_cu_7ad897d64cuda3std3__45__cpo5beginE[1];
.global .align 1 .b8 _ZN34_INTERNAL_da6f3141_4_k_cu_7ad897d64cuda3std3__45__cpo3endE[1];
.global .align 1 .b8 _ZN34_INTERNAL_da6f3141_4_k_cu_7ad897d64cuda3std3__45__cpo6cbeginE[1];
.global .align 1 .b8 _ZN34_INTERNAL_da6f3141_4_k_cu_7ad897d64cuda3std3__45__cpo4cendE[1];
.global .align 1 .b8 _ZN34_INTERNAL_da6f3141_4_k_cu_7ad897d64cuda3std3__45__cpo6rbeginE[1];
.global .align 1 .b8 _ZN34_INTERNAL_da6f3141_4_k_cu_7ad897d64cuda3std3__45__cpo4rendE[1];
.global .align 1 .b8 _ZN34_INTERNAL_da6f3141_4_k_cu_7ad897d64cuda3std3__45__cpo7crbeginE[1];
.global .align 1 .b8 _ZN34_INTERNAL_da6f3141_4_k_cu_7ad897d64cuda3std3__45__cpo5crendE[1];
.global .align 1 .b8 _ZN34_INTERNAL_da6f3141_4_k_cu_7ad897d64cuda3std3__436_GLOBAL__N__da6f3141_4_k_cu_7ad897d66ignoreE[1];
.global .align 1 .b8 _ZN34_INTERNAL_da6f3141_4_k_cu_7ad897d64cuda3std3__419piecewise_constructE[1];
.global .align 1 .b8 _ZN34_INTERNAL_da6f3141_4_k_cu_7ad897d64cuda3std3__48in_placeE[1];
.global .align 1 .b8 _ZN34_INTERNAL_da6f3141_4_k_cu_7ad897d64cuda3std3__420unreachable_sentinelE[1];
.global .align 1 .b8 _ZN34_INTERNAL_da6f3141_4_k_cu_7ad897d64cuda3std3__47nulloptE[1];
.global .align 1 .b8 _ZN34_INTERNAL_da6f3141_4_k_cu_7ad897d64cuda3std3__48unexpectE[1];
.global .align 1 .b8 _ZN34_INTERNAL_da6f3141_4_k_cu_7ad897d64cuda3std6ranges3__45__cpo4swapE[1];
.global .align 1 .b8 _ZN34_INTERNAL_da6f3141_4_k_cu_7ad897d64cuda3std6ranges3__45__cpo9iter_moveE[1];
.global .align 1 .b8 _ZN34_INTERNAL_da6f3141_4_k_cu_7ad897d64cuda3std6ranges3__45__cpo5beginE[1];
.global .align 1 .b8 _ZN34_INTERNAL_da6f3141_4_k_cu_7ad897d64cuda3std6ranges3__45__cpo3endE[1];
.global .align 1 .b8 _ZN34_INTERNAL_da6f3141_4_k_cu_7ad897d64cuda3std6ranges3__45__cpo6cbeginE[1];
.global .align 1 .b8 _ZN34_INTERNAL_da6f3141_4_k_cu_7ad897d64cuda3std6ranges3__45__cpo4cendE[1];
.global .align 1 .b8 _ZN34_INTERNAL_da6f3141_4_k_cu_7ad897d64cuda3std6ranges3__45__cpo7advanceE[1];
.global .align 1 .b8 _ZN34_INTERNAL_da6f3141_4_k_cu_7ad897d64cuda3std6ranges3__45__cpo9iter_swapE[1];
.global .align 1 .b8 _ZN34_INTERNAL_da6f3141_4_k_cu_7ad897d64cuda3std6ranges3__45__cpo4nextE[1];
.global .align 1 .b8 _ZN34_INTERNAL_da6f3141_4_k_cu_7ad897d64cuda3std6ranges3__45__cpo4prevE[1];
.global .align 1 .b8 _ZN34_INTERNAL_da6f3141_4_k_cu_7ad897d64cuda3std6ranges3__45__cpo4dataE[1];
.global .align 1 .b8 _ZN34_INTERNAL_da6f3141_4_k_cu_7ad897d64cuda3std6ranges3__45__cpo5cdataE[1];
.global .align 1 .b8 _ZN34_INTERNAL_da6f3141_4_k_cu_7ad897d64cuda3std6ranges3__45__cpo4sizeE[1];
.global .align 1 .b8 _ZN34_INTERNAL_da6f3141_4_k_cu_7ad897d64cuda3std6ranges3__45__cpo5ssizeE[1];
.global .align 1 .b8 _ZN34_INTERNAL_da6f3141_4_k_cu_7ad897d64cuda3std6ranges3__45__cpo8distanceE[1];
.global .align 1 .b8 _ZN34_INTERNAL_da6f3141_4_k_cu_7ad897d66thrust24THRUST_300001_SM_1000_NS8cuda_cub3parE[1];
.global .align 1 .b8 _ZN34_INTERNAL_da6f3141_4_k_cu_7ad897d66thrust24THRUST_300001_SM_1000_NS8cuda_cub10par_nosyncE[1];
.global .align 1 .b8 _ZN34_INTERNAL_da6f3141_4_k_cu_7ad897d66thrust24THRUST_300001_SM_1000_NS6system6detail10sequential3seqE[1];
.global .align 1 .b8 _ZN34_INTERNAL_da6f3141_4_k_cu_7ad897d66thrust24THRUST_300001_SM_1000_NS12placeholders2_1E[1];
.global .align 1 .b8 _ZN34_INTERNAL_da6f3141_4_k_cu_7ad897d66thrust24THRUST_300001_SM_1000_NS12placeholders2_2E[1];
.global .align 1 .b8 _ZN34_INTERNAL_da6f3141_4_k_cu_7ad897d66thrust24THRUST_300001_SM_1000_NS12placeholders2_3E[1];
.global .align 1 .b8 _ZN34_INTERNAL_da6f3141_4_k_cu_7ad897d66thrust24THRUST_300001_SM_1000_NS12placeholders2_4E[1];
.global .align 1 .b8 _ZN34_INTERNAL_da6f3141_4_k_cu_7ad897d66thrust24THRUST_300001_SM_1000_NS12placeholders2_5E[1];
.global .align 1 .b8 _ZN34_INTERNAL_da6f3141_4_k_cu_7ad897d66thrust24THRUST_300001_SM_1000_NS12placeholders2_6E[1];
.global .align 1 .b8 _ZN34_INTERNAL_da6f3141_4_k_cu_7ad897d66thrust24THRUST_300001_SM_1000_NS12placeholders2_7E[1];
.global .align 1 .b8 _ZN34_INTERNAL_da6f3141_4_k_cu_7ad897d66thrust24THRUST_300001_SM_1000_NS12placeholders2_8E[1];
.global .align 1 .b8 _ZN34_INTERNAL_da6f3141_4_k_cu_7ad897d66thrust24THRUST_300001_SM_1000_NS12placeholders2_9E[1];
.global .align 1 .b8 _ZN34_INTERNAL_da6f3141_4_k_cu_7ad897d66thrust24THRUST_300001_SM_1000_NS12placeholders3_10E[1];
.global .align 1 .b8 _ZN34_INTERNAL_da6f3141_4_k_cu_7ad897d66thrust24THRUST_300001_SM_1000_NS3seqE[1];

.visible .entry _ZN3cub18CUB_300001_SM_10006detail11EmptyKernelIvEEvv()
{


	ret;

}
	// .globl	_ZN2cg12helloFromGPUEPc
.visible .entry _ZN2cg12helloFromGPUEPc(
	.param .u64 .ptr .align 1 _ZN2cg12helloFromGPUEPc_param_0
)
{
	.reg .b16 	%rs<11>;
	.reg .b64 	%rd<3>;

	ld.param.u64 	%rd1, [_ZN2cg12helloFromGPUEPc_param_0];
	cvta.to.global.u64 	%rd2, %rd1;
	mov.b16 	%rs1, 72;
	st.global.u8 	[%rd2], %rs1;
	mov.b16 	%rs2, 101;
	st.global.u8 	[%rd2+1], %rs2;
	mov.b16 	%rs3, 108;
	st.global.u8 	[%rd2+2], %rs3;
	st.global.u8 	[%rd2+3], %rs3;
	mov.b16 	%rs4, 111;
	st.global.u8 	[%rd2+4], %rs4;
	mov.b16 	%rs5, 44;
	st.global.u8 	[%rd2+5], %rs5;
	mov.b16 	%rs6, 32;
	st.global.u8 	[%rd2+6], %rs6;
	mov.b16 	%rs7, 71;
	st.global.u8 	[%rd2+7], %rs7;
	mov.b16 	%rs8, 80;
	st.global.u8 	[%rd2+8], %rs8;
	mov.b16 	%rs9, 85;
	st.global.u8 	[%rd2+9], %rs9;
	mov.b16 	%rs10, 33;
	st.global.u8 	[%rd2+10], %rs10;
	ret;

}


// ===== COMPILED SASS (sm_100) =====

	.target	sm_100

	.elftype	@"ET_EXEC"


//--------------------- .note.nv.tkinfo           --------------------------
	.section	.note.nv.tkinfo,"",@"SHT_NOTE"
	.sectionflags	@"SHF_NOTE_NV_TKINFO"
	.tkinfo
        /*0018*/ 	.word	0x00000002
        /*0030*/ 	.string	""
        /*0030*/ 	.string	"ptxas"
        /*0030*/ 	.string	"Cuda compilation tools, release 13.0, V13.0.88"
        /*0030*/ 	.string	"Build cuda_13.0.r13.0/compiler.36424714_0"
        /*0030*/ 	.string	"-arch sm_100 -m 64 "



//--------------------- .note.nv.cuinfo           --------------------------
	.section	.note.nv.cuinfo,"",@"SHT_NOTE"
	.sectionflags	@"SHF_NOTE_NV_CUINFO"
        /*0018*/ 	.short	0x0002
        /*001a*/ 	.short	0x0064
        /*001c*/ 	.short	0x0082
	.zero		2


//--------------------- .nv.info                  --------------------------
	.section	.nv.info,"",@"SHT_CUDA_INFO"
	.align	4


	//----- nvinfo : EIATTR_REGCOUNT
	.align		4
        /*0000*/ 	.byte	0x04, 0x2f
        /*0002*/ 	.short	(.L_44 - .L_43)
	.align		4
.L_43:
        /*0004*/ 	.word	index@(_ZN3cub18CUB_300001_SM_10006detail11EmptyKernelIvEEvv)
        /*0008*/ 	.word	0x00000004


	//----- nvinfo : EIATTR_FRAME_SIZE
	.align		4
.L_44:
        /*000c*/ 	.byte	0x04, 0x11
        /*000e*/ 	.short	(.L_46 - .L_45)
	.align		4
.L_45:
        /*0010*/ 	.word	index@(_ZN3cub18CUB_300001_SM_10006detail11EmptyKernelIvEEvv)
        /*0014*/ 	.word	0x00000000


	//----- nvinfo : EIATTR_REGCOUNT
	.align		4
.L_46:
        /*0018*/ 	.byte	0x04, 0x2f
        /*001a*/ 	.short	(.L_48 - .L_47)
	.align		4
.L_47:
        /*001c*/ 	.word	index@(_ZN2cg12helloFromGPUEPc)
        /*0020*/ 	.word	0x0000000e


	//----- nvinfo : EIATTR_FRAME_SIZE
	.align		4
.L_48:
        /*0024*/ 	.byte	0x04, 0x11
        /*0026*/ 	.short	(.L_50 - .L_49)
	.align		4
.L_49:
        /*0028*/ 	.word	index@(_ZN2cg12helloFromGPUEPc)
        /*002c*/ 	.word	0x00000000


	//----- nvinfo : EIATTR_MIN_STACK_SIZE
	.align		4
.L_50:
        /*0030*/ 	.byte	0x04, 0x12
        /*0032*/ 	.short	(.L_52 - .L_51)
	.align		4
.L_51:
        /*0034*/ 	.word	index@(_ZN2cg12helloFromGPUEPc)
        /*0038*/ 	.word	0x00000000


	//----- nvinfo : EIATTR_MIN_STACK_SIZE
	.align		4
.L_52:
        /*003c*/ 	.byte	0x04, 0x12
        /*003e*/ 	.short	(.L_54 - .L_53)
	.align		4
.L_53:
        /*0040*/ 	.word	index@(_ZN3cub18CUB_300001_SM_10006detail11EmptyKernelIvEEvv)
        /*0044*/ 	.word	0x00000000
.L_54:


//--------------------- .nv.compat                --------------------------
	.section	.nv.compat,"",@"SHT_CUDA_COMPAT_INFO"
	.align	4
        /*0000*/ 	.byte	0x02, 0x09, 0x00, 0x00, 0x02, 0x02, 0x01, 0x00, 0x02, 0x05, 0x05, 0x00, 0x03, 0x07, 0x01, 0x01
        /*0010*/ 	.byte	0x02, 0x03, 0x00, 0x00, 0x02, 0x06, 0x01, 0x00, 0x04, 0x0b, 0x08, 0x00, 0x09, 0x00, 0x00, 0x00
        /*0020*/ 	.byte	0x00, 0x00, 0x00, 0x00


//--------------------- .nv.info._ZN2cg12helloFromGPUEPc --------------------------
	.section	.nv.info._ZN2cg12helloFromGPUEPc,"",@"SHT_CUDA_INFO"
	.sectionflags	@""
	.align	4


	//----- nvinfo : EIATTR_CUDA_API_VERSION
	.align		4
        /*0000*/ 	.byte	0x04, 0x37
        /*0002*/ 	.short	(.L_56 - .L_55)
.L_55:
        /*0004*/ 	.word	0x00000082


	//----- nvinfo : EIATTR_KPARAM_INFO
	.align		4
.L_56:
        /*0008*/ 	.byte	0x04, 0x17
        /*000a*/ 	.short	(.L_58 - .L_57)
.L_57:
        /*000c*/ 	.word	0x00000000
        /*0010*/ 	.short	0x0000
        /*0012*/ 	.short	0x0000
        /*0014*/ 	.byte	0x00, 0xf5, 0x21, 0x00


	//----- nvinfo : EIATTR_SPARSE_MMA_MASK
	.align		4
.L_58:
        /*0018*/ 	.byte	0x03, 0x50
        /*001a*/ 	.short	0x0000


	//----- nvinfo : EIATTR_MAXREG_COUNT
	.align		4
        /*001c*/ 	.byte	0x03, 0x1b
        /*001e*/ 	.short	0x00ff


	//----- nvinfo : EIATTR_MERCURY_ISA_VERSION
	.align		4
        /*0020*/ 	.byte	0x03, 0x5f
        /*0022*/ 	.short	0x0101


	//----- nvinfo : EIATTR_VRC_CTA_INIT_COUNT
	.align		4
        /*0024*/ 	.byte	0x02, 0x4a
	.zero		1
	.zero		1


	//----- nvinfo : EIATTR_EXIT_INSTR_OFFSETS
	.align		4
        /*0028*/ 	.byte	0x04, 0x1c
        /*002a*/ 	.short	(.L_60 - .L_59)


	//   ....[0]....
.L_59:
        /*002c*/ 	.word	0x000001d0


	//----- nvinfo : EIATTR_CBANK_PARAM_SIZE
	.align		4
.L_60:
        /*0030*/ 	.byte	0x03, 0x19
        /*0032*/ 	.short	0x0008


	//----- nvinfo : EIATTR_PARAM_CBANK
	.align		4
        /*0034*/ 	.byte	0x04, 0x0a
        /*0036*/ 	.short	(.L_62 - .L_61)
	.align		4
.L_61:
        /*0038*/ 	.word	index@(.nv.constant0._ZN2cg12helloFromGPUEPc)
        /*003c*/ 	.short	0x0380
        /*003e*/ 	.short	0x0008


	//----- nvinfo : EIATTR_SW_WAR
	.align		4
.L_62:
        /*0040*/ 	.byte	0x04, 0x36
        /*0042*/ 	.short	(.L_64 - .L_63)
.L_63:
        /*0044*/ 	.word	0x00000008
.L_64:


//--------------------- .nv.info._ZN3cub18CUB_300001_SM_10006detail11EmptyKernelIvEEvv --------------------------
	.section	.nv.info._ZN3cub18CUB_300001_SM_10006detail11EmptyKernelIvEEvv,"",@"SHT_CUDA_INFO"
	.sectionflags	@""
	.align	4


	//----- nvinfo : EIATTR_CUDA_API_VERSION
	.align		4
        /*0000*/ 	.byte	0x04, 0x37
        /*0002*/ 	.short	(.L_66 - .L_65)
.L_65:
        /*0004*/ 	.word	0x00000082


	//----- nvinfo : EIATTR_SPARSE_MMA_MASK
	.align		4
.L_66:
        /*0008*/ 	.byte	0x03, 0x50
        /*000a*/ 	.short	0x0000


	//----- nvinfo : EIATTR_MAXREG_COUNT
	.align		4
        /*000c*/ 	.byte	0x03, 0x1b
        /*000e*/ 	.short	0x00ff


	//----- nvinfo : EIATTR_MERCURY_ISA_VERSION
	.align		4
        /*0010*/ 	.byte	0x03, 0x5f
        /*0012*/ 	.short	0x0101


	//----- nvinfo : EIATTR_VRC_CTA_INIT_COUNT
	.align		4
        /*0014*/ 	.byte	0x02, 0x4a
	.zero		1
	.zero		1


	//----- nvinfo : EIATTR_EXIT_INSTR_OFFSETS
	.align		4
        /*0018*/ 	.byte	0x04, 0x1c
        /*001a*/ 	.short	(.L_68 - .L_67)


	//   ....[0]....
.L_67:
        /*001c*/ 	.word	0x00000010


	//----- nvinfo : EIATTR_SW_WAR
	.align		4
.L_68:
        /*0020*/ 	.byte	0x04, 0x36
        /*0022*/ 	.short	(.L_70 - .L_69)
.L_69:
        /*0024*/ 	.word	0x00000008
.L_70:


//--------------------- .nv.callgraph             --------------------------
	.section	.nv.callgraph,"",@"SHT_CUDA_CALLGRAPH"
	.align	4
	.sectionentsize	8
	.align		4
        /*0000*/ 	.word	0x00000000
	.align		4
        /*0004*/ 	.word	0xffffffff
	.align		4
        /*0008*/ 	.word	0x00000000
	.align		4
        /*000c*/ 	.word	0xfffffffe
	.align		4
        /*0010*/ 	.word	0x00000000
	.align		4
        /*0014*/ 	.word	0xfffffffd
	.align		4
        /*0018*/ 	.word	0x00000000
	.align		4
        /*001c*/ 	.word	0xfffffffc


//--------------------- .nv.constant4             --------------------------
	.section	.nv.constant4,"a",@progbits
	.align	8
	.align		8
.nv.constant4:
        /*0000*/ 	.dword	_ZN34_INTERNAL_da6f3141_4_k_cu_7ad897d64cuda3std3__45__cpo5beginE
	.align		8
        /*0008*/ 	.dword	_ZN34_INTERNAL_da6f3141_4_k_cu_7ad897d64cuda3std3__45__cpo3endE
	.align		8
        /*0010*/ 	.dword	_ZN34_INTERNAL_da6f3141_4_k_cu_7ad897d64cuda3std3__45__cpo6cbeginE
	.align		8
        /*0018*/ 	.dword	_ZN34_INTERNAL_da6f3141_4_k_cu_7ad897d64cuda3std3__45__cpo4cendE
	.align		8
        /*0020*/ 	.dword	_ZN34_INTERNAL_da6f3141_4_k_cu_7ad897d64cuda3std3__45__cpo6rbeginE
	.align		8
        /*0028*/ 	.dword	_ZN34_INTERNAL_da6f3141_4_k_cu_7ad897d64cuda3std3__45__cpo4rendE
	.align		8
        /*0030*/ 	.dword	_ZN34_INTERNAL_da6f3141_4_k_cu_7ad897d64cuda3std3__45__cpo7crbeginE
	.align		8
        /*0038*/ 	.dword	_ZN34_INTERNAL_da6f3141_4_k_cu_7ad897d64cuda3std3__45__cpo5crendE
	.align		8
        /*0040*/ 	.dword	_ZN34_INTERNAL_da6f3141_4_k_cu_7ad897d64cuda3std3__436_GLOBAL__N__da6f3141_4_k_cu_7ad897d66ignoreE
	.align		8
        /*0048*/ 	.dword	_ZN34_INTERNAL_da6f3141_4_k_cu_7ad897d64cuda3std3__419piecewise_constructE
	.align		8
        /*0050*/ 	.dword	_ZN34_INTERNAL_da6f3141_4_k_cu_7ad897d64cuda3std3__48in_placeE
	.align		8
        /*0058*/ 	.dword	_ZN34_INTERNAL_da6f3141_4_k_cu_7ad897d64cuda3std3__420unreachable_sentinelE
	.align		8
        /*0060*/ 	.dword	_ZN34_INTERNAL_da6f3141_4_k_cu_7ad897d64cuda3std3__47nulloptE
	.align		8
        /*0068*/ 	.dword	_ZN34_INTERNAL_da6f3141_4_k_cu_7ad897d64cuda3std3__48unexpectE
	.align		8
        /*0070*/ 	.dword	_ZN34_INTERNAL_da6f3141_4_k_cu_7ad897d64cuda3std6ranges3__45__cpo4swapE
	.align		8
        /*0078*/ 	.dword	_ZN34_INTERNAL_da6f3141_4_k_cu_7ad897d64cuda3std6ranges3__45__cpo9iter_moveE
	.align		8
        /*0080*/ 	.dword	_ZN34_INTERNAL_da6f3141_4_k_cu_7ad897d64cuda3std6ranges3__45__cpo5beginE
	.align		8
        /*0088*/ 	.dword	_ZN34_INTERNAL_da6f3141_4_k_cu_7ad897d64cuda3std6ranges3__45__cpo3endE
	.align		8
        /*0090*/ 	.dword	_ZN34_INTERNAL_da6f3141_4_k_cu_7ad897d64cuda3std6ranges3__45__cpo6cbeginE
	.align		8
        /*0098*/ 	.dword	_ZN34_INTERNAL_da6f3141_4_k_cu_7ad897d64cuda3std6ranges3__45__cpo4cendE
	.align		8
        /*00a0*/ 	.dword	_ZN34_INTERNAL_da6f3141_4_k_cu_7ad897d64cuda3std6ranges3__45__cpo7advanceE
	.align		8
        /*00a8*/ 	.dword	_ZN34_INTERNAL_da6f3141_4_k_cu_7ad897d64cuda3std6ranges3__45__cpo9iter_swapE
	.align		8
        /*00b0*/ 	.dword	_ZN34_INTERNAL_da6f3141_4_k_cu_7ad897d64cuda3std6ranges3__45__cpo4nextE
	.align		8
        /*00b8*/ 	.dword	_ZN34_INTERNAL_da6f3141_4_k_cu_7ad897d64cuda3std6ranges3__45__cpo4prevE
	.align		8
        /*00c0*/ 	.dword	_ZN34_INTERNAL_da6f3141_4_k_cu_7ad897d64cuda3std6ranges3__45__cpo4dataE
	.align		8
        /*00c8*/ 	.dword	_ZN34_INTERNAL_da6f3141_4_k_cu_7ad897d64cuda3std6ranges3__45__cpo5cdataE
	.align		8
        /*00d0*/ 	.dword	_ZN34_INTERNAL_da6f3141_4_k_cu_7ad897d64cuda3std6ranges3__45__cpo4sizeE
	.align		8
        /*00d8*/ 	.dword	_ZN34_INTERNAL_da6f3141_4_k_cu_7ad897d64cuda3std6ranges3__45__cpo5ssizeE
	.align		8
        /*00e0*/ 	.dword	_ZN34_INTERNAL_da6f3141_4_k_cu_7ad897d64cuda3std6ranges3__45__cpo8distanceE
	.align		8
        /*00e8*/ 	.dword	_ZN34_INTERNAL_da6f3141_4_k_cu_7ad897d66thrust24THRUST_300001_SM_1000_NS8cuda_cub3parE
	.align		8
        /*00f0*/ 	.dword	_ZN34_INTERNAL_da6f3141_4_k_cu_7ad897d66thrust24THRUST_300001_SM_1000_NS8cuda_cub10par_nosyncE
	.align		8
        /*00f8*/ 	.dword	_ZN34_INTERNAL_da6f3141_4_k_cu_7ad897d66thrust24THRUST_300001_SM_1000_NS6system6detail10sequential3seqE
	.align		8
        /*0100*/ 	.dword	_ZN34_INTERNAL_da6f3141_4_k_cu_7ad897d66thrust24THRUST_300001_SM_1000_NS12placeholders2_1E
	.align		8
        /*0108*/ 	.dword	_ZN34_INTERNAL_da6f3141_4_k_cu_7ad897d66thrust24THRUST_300001_SM_1000_NS12placeholders2_2E
	.align		8
        /*0110*/ 	.dword	_ZN34_INTERNAL_da6f3141_4_k_cu_7ad897d66thrust24THRUST_300001_SM_1000_NS12placeholders2_3E
	.align		8
        /*0118*/ 	.dword	_ZN34_INTERNAL_da6f3141_4_k_cu_7ad897d66thrust24THRUST_300001_SM_1000_NS12placeholders2_4E
	.align		8
        /*0120*/ 	.dword	_ZN34_INTERNAL_da6f3141_4_k_cu_7ad897d66thrust24THRUST_300001_SM_1000_NS12placeholders2_5E
	.align		8
        /*0128*/ 	.dword	_ZN34_INTERNAL_da6f3141_4_k_cu_7ad897d66thrust24THRUST_300001_SM_1000_NS12placeholders2_6E
	.align		8
        /*0130*/ 	.dword	_ZN34_INTERNAL_da6f3141_4_k_cu_7ad897d66thrust24THRUST_300001_SM_1000_NS12placeholders2_7E
	.align		8
        /*0138*/ 	.dword	_ZN34_INTERNAL_da6f3141_4_k_cu_7ad897d66thrust24THRUST_300001_SM_1000_NS12placeholders2_8E
	.align		8
        /*0140*/ 	.dword	_ZN34_INTERNAL_da6f3141_4_k_cu_7ad897d66thrust24THRUST_300001_SM_1000_NS12placeholders2_9E
	.align		8
        /*0148*/ 	.dword	_ZN34_INTERNAL_da6f3141_4_k_cu_7ad897d66thrust24THRUST_300001_SM_1000_NS12placeholders3_10E
	.align		8
        /*0150*/ 	.dword	_ZN34_INTERNAL_da6f3141_4_k_cu_7ad897d66thrust24THRUST_300001_SM_1000_NS3seqE


//--------------------- .text._ZN2cg12helloFromGPUEPc --------------------------
	.section	.text._ZN2cg12helloFromGPUEPc,"ax",@progbits
	.align	128
        .global         _ZN2cg12helloFromGPUEPc
        .type           _ZN2cg12helloFromGPUEPc,@function
        .size           _ZN2cg12helloFromGPUEPc,(.L_x_2 - _ZN2cg12helloFromGPUEPc)
        .other          _ZN2cg12helloFromGPUEPc,@"STO_CUDA_ENTRY STV_DEFAULT"
_ZN2cg12helloFromGPUEPc:
.text._ZN2cg12helloFromGPUEPc:
[----:B------:R-:W-:Y:S08]  /*0000*/  LDC R1, c[0x0][0x37c] ;  /* 0x0000df00ff017b82 */ /* 0x000ff00000000800 */
[----:B------:R-:W0:Y:S01]  /*0010*/  LDC.64 R2, c[0x0][0x380] ;  /* 0x0000e000ff027b82 */ /* 0x000e220000000a00 */
[----:B------:R-:W0:Y:S01]  /*0020*/  LDCU.64 UR4, c[0x0][0x358] ;  /* 0x00006b00ff0477ac */ /* 0x000e220008000a00 */
[----:B------:R-:W-:Y:S01]  /*0030*/  IMAD.MOV.U32 R0, RZ, RZ, 0x48 ;  /* 0x00000048ff007424 */ /* 0x000fe200078e00ff */
[----:B------:R-:W-:Y:S01]  /*0040*/  MOV R8, 0x20 ;  /* 0x0000002000087802 */ /* 0x000fe20000000f00 */
[----:B------:R-:W-:-:S02]  /*0050*/  HFMA2 R9, -RZ, RZ, 0, 4.76837158203125e-06 ;  /* 0x00000050ff097431 */ /* 0x000fc400000001ff */
[----:B------:R-:W-:Y:S02]  /*0060*/  IMAD.MOV.U32 R4, RZ, RZ, 0x65 ;  /* 0x00000065ff047424 */ /* 0x000fe400078e00ff */
[----:B------:R-:W-:Y:S02]  /*0070*/  HFMA2 R5, -RZ, RZ, 0, 6.4373016357421875e-06 ;  /* 0x0000006cff057431 */ /* 0x000fe400000001ff */
[----:B------:R-:W-:Y:S01]  /*0080*/  IMAD.MOV.U32 R10, RZ, RZ, 0x55 ;  /* 0x00000055ff0a7424 */ /* 0x000fe200078e00ff */
[----:B------:R-:W-:Y:S01]  /*0090*/  MOV R11, 0x21 ;  /* 0x00000021000b7802 */ /* 0x000fe20000000f00 */
[----:B------:R-:W-:Y:S02]  /*00a0*/  IMAD.MOV.U32 R6, RZ, RZ, 0x6f ;  /* 0x0000006fff067424 */ /* 0x000fe400078e00ff */
[----:B------:R-:W-:Y:S01]  /*00b0*/  IMAD.MOV.U32 R7, RZ, RZ, 0x2c ;  /* 0x0000002cff077424 */ /* 0x000fe200078e00ff */
[----:B0-----:R0:W-:Y:S04]  /*00c0*/  STG.E.U8 desc[UR4][R2.64], R0 ;  /* 0x0000000002007986 */ /* 0x0011e8000c101104 */
[----:B------:R1:W-:Y:S04]  /*00d0*/  STG.E.U8 desc[UR4][R2.64+0x1], R4 ;  /* 0x0000010402007986 */ /* 0x0003e8000c101104 */
[----:B------:R-:W-:Y:S01]  /*00e0*/  STG.E.U8 desc[UR4][R2.64+0x2], R5 ;  /* 0x0000020502007986 */ /* 0x000fe2000c101104 */
[----:B0-----:R-:W-:Y:S01]  /*00f0*/  PRMT R0, R8, 0x7610, R0 ;  /* 0x0000761008007816 */ /* 0x001fe20000000000 */
[----:B------:R-:W-:-:S02]  /*0100*/  IMAD.MOV.U32 R8, RZ, RZ, 0x47 ;  /* 0x00000047ff087424 */ /* 0x000fc400078e00ff */
[----:B------:R0:W-:Y:S03]  /*0110*/  STG.E.U8 desc[UR4][R2.64+0x3], R5 ;  /* 0x0000030502007986 */ /* 0x0001e6000c101104 */
[----:B-1----:R-:W-:Y:S01]  /*0120*/  PRMT R4, R8, 0x7610, R4 ;  /* 0x0000761008047816 */ /* 0x002fe20000000004 */
[----:B------:R-:W-:Y:S01]  /*0130*/  STG.E.U8 desc[UR4][R2.64+0x4], R6 ;  /* 0x0000040602007986 */ /* 0x000fe2000c101104 */
[----:B------:R-:W-:Y:S02]  /*0140*/  PRMT R8, R9, 0x7610, R8 ;  /* 0x0000761009087816 */ /* 0x000fe40000000008 */
[----:B------:R-:W-:Y:S01]  /*0150*/  PRMT R9, R10, 0x7610, R9 ;  /* 0x000076100a097816 */ /* 0x000fe20000000009 */
[----:B------:R-:W-:Y:S01]  /*0160*/  STG.E.U8 desc[UR4][R2.64+0x5], R7 ;  /* 0x0000050702007986 */ /* 0x000fe2000c101104 */
[----:B0-----:R-:W-:-:S03]  /*0170*/  PRMT R5, R11, 0x7610, R5 ;  /* 0x000076100b057816 */ /* 0x001fc60000000005 */
[----:B------:R-:W-:Y:S04]  /*0180*/  STG.E.U8 desc[UR4][R2.64+0x6], R0 ;  /* 0x0000060002007986 */ /* 0x000fe8000c101104 */
[----:B------:R-:W-:Y:S04]  /*0190*/  STG.E.U8 desc[UR4][R2.64+0x7], R4 ;  /* 0x0000070402007986 */ /* 0x000fe8000c101104 */
[----:B------:R-:W-:Y:S04]  /*01a0*/  STG.E.U8 desc[UR4][R2.64+0x8], R8 ;  /* 0x0000080802007986 */ /* 0x000fe8000c101104 */
[----:B------:R-:W-:Y:S04]  /*01b0*/  STG.E.U8 desc[UR4][R2.64+0x9], R9 ;  /* 0x0000090902007986 */ /* 0x000fe8000c101104 */
[----:B------:R-:W-:Y:S01]  /*01c0*/  STG.E.U8 desc[UR4][R2.64+0xa], R5 ;  /* 0x00000a0502007986 */ /* 0x000fe2000c101104 */
[----:B------:R-:W-:Y:S05]  /*01d0*/  EXIT ;  /* 0x000000000000794d */ /* 0x000fea0003800000 */
.L_x_0:
[----:B------:R-:W-:-:S00]  /*01e0*/  BRA `(.L_x_0) ;  /* 0xfffffffc00fc7947 */ /* 0x000fc0000383ffff */
[----:B------:R-:W-:-:S00]  /*01f0*/  NOP ;  /* 0x0000000000007918 */ /* 0x000fc00000000000 */
        /* <DEDUP_REMOVED lines=8> */
.L_x_2:


//--------------------- .text._ZN3cub18CUB_300001_SM_10006detail11EmptyKernelIvEEvv --------------------------
	.section	.text._ZN3cub18CUB_300001_SM_10006detail11EmptyKernelIvEEvv,"ax",@progbits
	.align	128
        .global         _ZN3cub18CUB_300001_SM_10006detail11EmptyKernelIvEEvv
        .type           _ZN3cub18CUB_300001_SM_10006detail11EmptyKernelIvEEvv,@function
        .size           _ZN3cub18CUB_300001_SM_10006detail11EmptyKernelIvEEvv,(.L_x_3 - _ZN3cub18CUB_300001_SM_10006detail11EmptyKernelIvEEvv)
        .other          _ZN3cub18CUB_300001_SM_10006detail11EmptyKernelIvEEvv,@"STO_CUDA_ENTRY STV_DEFAULT"
_ZN3cub18CUB_300001_SM_10006detail11EmptyKernelIvEEvv:
.text._ZN3cub18CUB_300001_SM_10006detail11EmptyKernelIvEEvv:
[----:B------:R-:W-:Y:S01]  /*0000*/  LDC R1, c[0x0][0x37c] ;  /* 0x0000df00ff017b82 */ /* 0x000fe20000000800 */
[----:B------:R-:W-:Y:S05]  /*0010*/  EXIT ;  /* 0x000000000000794d */ /* 0x000fea0003800000 */
.L_x_1:
        /* <DEDUP_REMOVED lines=14> */
.L_x_3:


//--------------------- .nv.shared.reserved.0     --------------------------
	.section	.nv.shared.reserved.0,"aw",@nobits
	.weak		__nv_reservedSMEM_offset_0_alias
	.size		__nv_reservedSMEM_offset_0_alias, 0, 64
	.other		__nv_reservedSMEM_offset_0_alias,@"STO_CUDA_RESERVED_SHARED STV_DEFAULT"
__nv_reservedSMEM_offset_0_alias:
	.zero		0
	.zero		64


//--------------------- .nv.global                --------------------------
	.section	.nv.global,"aw",@nobits
.nv.global:
	.type		_ZN34_INTERNAL_da6f3141_4_k_cu_7ad897d66thrust24THRUST_300001_SM_1000_NS3seqE,@object
	.size		_ZN34_INTERNAL_da6f3141_4_k_cu_7ad897d66thrust24THRUST_300001_SM_1000_NS3seqE,(_ZN34_INTERNAL_da6f3141_4_k_cu_7ad897d64cuda3std3__48in_placeE - _ZN34_INTERNAL_da6f3141_4_k_cu_7ad897d66thrust24THRUST_300001_SM_1000_NS3seqE)
_ZN34_INTERNAL_da6f3141_4_k_cu_7ad897d66thrust24THRUST_300001_SM_1000_NS3seqE:
	.zero		1
	.type		_ZN34_INTERNAL_da6f3141_4_k_cu_7ad897d64cuda3std3__48in_placeE,@object
	.size		_ZN34_INTERNAL_da6f3141_4_k_cu_7ad897d64cuda3std3__48in_placeE,(_ZN34_INTERNAL_da6f3141_4_k_cu_7ad897d64cuda3std6ranges3__45__cpo4sizeE - _ZN34_INTERNAL_da6f3141_4_k_cu_7ad897d64cuda3std3__48in_placeE)
_ZN34_INTERNAL_da6f3141_4_k_cu_7ad897d64cuda3std3__48in_placeE:
	.zero		1
	.type		_ZN34_INTERNAL_da6f3141_4_k_cu_7ad897d64cuda3std6ranges3__45__cpo4sizeE,@object
	.size		_ZN34_INTERNAL_da6f3141_4_k_cu_7ad897d64cuda3std6ranges3__45__cpo4sizeE,(_ZN34_INTERNAL_da6f3141_4_k_cu_7ad897d66thrust24THRUST_300001_SM_1000_NS12placeholders2_3E - _ZN34_INTERNAL_da6f3141_4_k_cu_7ad897d64cuda3std6ranges3__45__cpo4sizeE)
_ZN34_INTERNAL_da6f3141_4_k_cu_7ad897d64cuda3std6ranges3__45__cpo4sizeE:
	.zero		1
	.type		_ZN34_INTERNAL_da6f3141_4_k_cu_7ad897d66thrust24THRUST_300001_SM_1000_NS12placeholders2_3E,@object
	.size		_ZN34_INTERNAL_da6f3141_4_k_cu_7ad897d66thrust24THRUST_300001_SM_1000_NS12placeholders2_3E,(_ZN34_INTERNAL_da6f3141_4_k_cu_7ad897d64cuda3std3__45__cpo6cbeginE - _ZN34_INTERNAL_da6f3141_4_k_cu_7ad897d66thrust24THRUST_300001_SM_1000_NS12placeholders2_3E)
_ZN34_INTERNAL_da6f3141_4_k_cu_7ad897d66thrust24THRUST_300001_SM_1000_NS12placeholders2_3E:
	.zero		1
	.type		_ZN34_INTERNAL_da6f3141_4_k_cu_7ad897d64cuda3std3__45__cpo6cbeginE,@object
	.size		_ZN34_INTERNAL_da6f3141_4_k_cu_7ad897d64cuda3std3__45__cpo6cbeginE,(_ZN34_INTERNAL_da6f3141_4_k_cu_7ad897d64cuda3std6ranges3__45__cpo6cbeginE - _ZN34_INTERNAL_da6f3141_4_k_cu_7ad897d64cuda3std3__45__cpo6cbeginE)
_ZN34_INTERNAL_da6f3141_4_k_cu_7ad897d64cuda3std3__45__cpo6cbeginE:
	.zero		1
	.type		_ZN34_INTERNAL_da6f3141_4_k_cu_7ad897d64cuda3std6ranges3__45__cpo6cbeginE,@object
	.size		_ZN34_INTERNAL_da6f3141_4_k_cu_7ad897d64cuda3std6ranges3__45__cpo6cbeginE,(_ZN34_INTERNAL_da6f3141_4_k_cu_7ad897d66thrust24THRUST_300001_SM_1000_NS12placeholders2_7E - _ZN34_INTERNAL_da6f3141_4_k_cu_7ad897d64cuda3std6ranges3__45__cpo6cbeginE)
_ZN34_INTERNAL_da6f3141_4_k_cu_7ad897d64cuda3std6ranges3__45__cpo6cbeginE:
	.zero		1
	.type		_ZN34_INTERNAL_da6f3141_4_k_cu_7ad897d66thrust24THRUST_300001_SM_1000_NS12placeholders2_7E,@object
	.size		_ZN34_INTERNAL_da6f3141_4_k_cu_7ad897d66thrust24THRUST_300001_SM_1000_NS12placeholders2_7E,(_ZN34_INTERNAL_da6f3141_4_k_cu_7ad897d64cuda3std3__45__cpo7crbeginE - _ZN34_INTERNAL_da6f3141_4_k_cu_7ad897d66thrust24THRUST_300001_SM_1000_NS12placeholders2_7E)
_ZN34_INTERNAL_da6f3141_4_k_cu_7ad897d66thrust24THRUST_300001_SM_1000_NS12placeholders2_7E:
	.zero		1
	.type		_ZN34_INTERNAL_da6f3141_4_k_cu_7ad897d64cuda3std3__45__cpo7crbeginE,@object
	.size		_ZN34_INTERNAL_da6f3141_4_k_cu_7ad897d64cuda3std3__45__cpo7crbeginE,(_ZN34_INTERNAL_da6f3141_4_k_cu_7ad897d64cuda3std6ranges3__45__cpo4nextE - _ZN34_INTERNAL_da6f3141_4_k_cu_7ad897d64cuda3std3__45__cpo7crbeginE)
_ZN34_INTERNAL_da6f3141_4_k_cu_7ad897d64cuda3std3__45__cpo7crbeginE:
	.zero		1
	.type		_ZN34_INTERNAL_da6f3141_4_k_cu_7ad897d64cuda3std6ranges3__45__cpo4nextE,@object
	.size		_ZN34_INTERNAL_da6f3141_4_k_cu_7ad897d64cuda3std6ranges3__45__cpo4nextE,(_ZN34_INTERNAL_da6f3141_4_k_cu_7ad897d64cuda3std6ranges3__45__cpo4swapE - _ZN34_INTERNAL_da6f3141_4_k_cu_7ad897d64cuda3std6ranges3__45__cpo4nextE)
_ZN34_INTERNAL_da6f3141_4_k_cu_7ad897d64cuda3std6ranges3__45__cpo4nextE:
	.zero		1
	.type		_ZN34_INTERNAL_da6f3141_4_k_cu_7ad897d64cuda3std6ranges3__45__cpo4swapE,@object
	.size		_ZN34_INTERNAL_da6f3141_4_k_cu_7ad897d64cuda3std6ranges3__45__cpo4swapE,(_ZN34_INTERNAL_da6f3141_4_k_cu_7ad897d66thrust24THRUST_300001_SM_1000_NS8cuda_cub10par_nosyncE - _ZN34_INTERNAL_da6f3141_4_k_cu_7ad897d64cuda3std6ranges3__45__cpo4swapE)
_ZN34_INTERNAL_da6f3141_4_k_cu_7ad897d64cuda3std6ranges3__45__cpo4swapE:
	.zero		1
	.type		_ZN34_INTERNAL_da6f3141_4_k_cu_7ad897d66thrust24THRUST_300001_SM_1000_NS8cuda_cub10par_nosyncE,@object
	.size		_ZN34_INTERNAL_da6f3141_4_k_cu_7ad897d66thrust24THRUST_300001_SM_1000_NS8cuda_cub10par_nosyncE,(_ZN34_INTERNAL_da6f3141_4_k_cu_7ad897d66thrust24THRUST_300001_SM_1000_NS12placeholders2_9E - _ZN34_INTERNAL_da6f3141_4_k_cu_7ad897d66thrust24THRUST_300001_SM_1000_NS8cuda_cub10par_nosyncE)
_ZN34_INTERNAL_da6f3141_4_k_cu_7ad897d66thrust24THRUST_300001_SM_1000_NS8cuda_cub10par_nosyncE:
	.zero		1
	.type		_ZN34_INTERNAL_da6f3141_4_k_cu_7ad897d66thrust24THRUST_300001_SM_1000_NS12placeholders2_9E,@object
	.size		_ZN34_INTERNAL_da6f3141_4_k_cu_7ad897d66thrust24THRUST_300001_SM_1000_NS12placeholders2_9E,(_ZN34_INTERNAL_da6f3141_4_k_cu_7ad897d64cuda3std3__436_GLOBAL__N__da6f3141_4_k_cu_7ad897d66ignoreE - _ZN34_INTERNAL_da6f3141_4_k_cu_7ad897d66thrust24THRUST_300001_SM_1000_NS12placeholders2_9E)
_ZN34_INTERNAL_da6f3141_4_k_cu_7ad897d66thrust24THRUST_300001_SM_1000_NS12placeholders2_9E:
	.zero		1
	.type		_ZN34_INTERNAL_da6f3141_4_k_cu_7ad897d64cuda3std3__436_GLOBAL__N__da6f3141_4_k_cu_7ad897d66ignoreE,@object
	.size		_ZN34_INTERNAL_da6f3141_4_k_cu_7ad897d64cuda3std3__436_GLOBAL__N__da6f3141_4_k_cu_7ad897d66ignoreE,(_ZN34_INTERNAL_da6f3141_4_k_cu_7ad897d64cuda3std6ranges3__45__cpo4dataE - _ZN34_INTERNAL_da6f3141_4_k_cu_7ad897d64cuda3std3__436_GLOBAL__N__da6f3141_4_k_cu_7ad897d66ignoreE)
_ZN34_INTERNAL_da6f3141_4_k_cu_7ad897d64cuda3std3__436_GLOBAL__N__da6f3141_4_k_cu_7ad897d66ignoreE:
	.zero		1
	.type		_ZN34_INTERNAL_da6f3141_4_k_cu_7ad897d64cuda3std6ranges3__45__cpo4dataE,@object
	.size		_ZN34_INTERNAL_da6f3141_4_k_cu_7ad897d64cuda3std6ranges3__45__cpo4dataE,(_ZN34_INTERNAL_da6f3141_4_k_cu_7ad897d66thrust24THRUST_300001_SM_1000_NS12placeholders2_1E - _ZN34_INTERNAL_da6f3141_4_k_cu_7ad897d64cuda3std6ranges3__45__cpo4dataE)
_ZN34_INTERNAL_da6f3141_4_k_cu_7ad897d64cuda3std6ranges3__45__cpo4dataE:
	.zero		1
	.type		_ZN34_INTERNAL_da6f3141_4_k_cu_7ad897d66thrust24THRUST_300001_SM_1000_NS12placeholders2_1E,@object
	.size		_ZN34_INTERNAL_da6f3141_4_k_cu_7ad897d66thrust24THRUST_300001_SM_1000_NS12placeholders2_1E,(_ZN34_INTERNAL_da6f3141_4_k_cu_7ad897d64cuda3std3__45__cpo5beginE - _ZN34_INTERNAL_da6f3141_4_k_cu_7ad897d66thrust24THRUST_300001_SM_1000_NS12placeholders2_1E)
_ZN34_INTERNAL_da6f3141_4_k_cu_7ad897d66thrust24THRUST_300001_SM_1000_NS12placeholders2_1E:
	.zero		1
	.type		_ZN34_INTERNAL_da6f3141_4_k_cu_7ad897d64cuda3std3__45__cpo5beginE,@object
	.size		_ZN34_INTERNAL_da6f3141_4_k_cu_7ad897d64cuda3std3__45__cpo5beginE,(_ZN34_INTERNAL_da6f3141_4_k_cu_7ad897d64cuda3std6ranges3__45__cpo5beginE - _ZN34_INTERNAL_da6f3141_4_k_cu_7ad897d64cuda3std3__45__cpo5beginE)
_ZN34_INTERNAL_da6f3141_4_k_cu_7ad897d64cuda3std3__45__cpo5beginE:
	.zero		1
	.type		_ZN34_INTERNAL_da6f3141_4_k_cu_7ad897d64cuda3std6ranges3__45__cpo5beginE,@object
	.size		_ZN34_INTERNAL_da6f3141_4_k_cu_7ad897d64cuda3std6ranges3__45__cpo5beginE,(_ZN34_INTERNAL_da6f3141_4_k_cu_7ad897d66thrust24THRUST_300001_SM_1000_NS12placeholders2_5E - _ZN34_INTERNAL_da6f3141_4_k_cu_7ad897d64cuda3std6ranges3__45__cpo5beginE)
_ZN34_INTERNAL_da6f3141_4_k_cu_7ad897d64cuda3std6ranges3__45__cpo5beginE:
	.zero		1
	.type		_ZN34_INTERNAL_da6f3141_4_k_cu_7ad897d66thrust24THRUST_300001_SM_1000_NS12placeholders2_5E,@object
	.size		_ZN34_INTERNAL_da6f3141_4_k_cu_7ad897d66thrust24THRUST_300001_SM_1000_NS12placeholders2_5E,(_ZN34_INTERNAL_da6f3141_4_k_cu_7ad897d64cuda3std3__45__cpo6rbeginE - _ZN34_INTERNAL_da6f3141_4_k_cu_7ad897d66thrust24THRUST_300001_SM_1000_NS12placeholders2_5E)
_ZN34_INTERNAL_da6f3141_4_k_cu_7ad897d66thrust24THRUST_300001_SM_1000_NS12placeholders2_5E:
	.zero		1
	.type		_ZN34_INTERNAL_da6f3141_4_k_cu_7ad897d64cuda3std3__45__cpo6rbeginE,@object
	.size		_ZN34_INTERNAL_da6f3141_4_k_cu_7ad897d64cuda3std3__45__cpo6rbeginE,(_ZN34_INTERNAL_da6f3141_4_k_cu_7ad897d64cuda3std6ranges3__45__cpo7advanceE - _ZN34_INTERNAL_da6f3141_4_k_cu_7ad897d64cuda3std3__45__cpo6rbeginE)
_ZN34_INTERNAL_da6f3141_4_k_cu_7ad897d64cuda3std3__45__cpo6rbeginE:
	.zero		1
	.type		_ZN34_INTERNAL_da6f3141_4_k_cu_7ad897d64cuda3std6ranges3__45__cpo7advanceE,@object
	.size		_ZN34_INTERNAL_da6f3141_4_k_cu_7ad897d64cuda3std6ranges3__45__cpo7advanceE,(_ZN34_INTERNAL_da6f3141_4_k_cu_7ad897d64cuda3std3__47nulloptE - _ZN34_INTERNAL_da6f3141_4_k_cu_7ad897d64cuda3std6ranges3__45__cpo7advanceE)
_ZN34_INTERNAL_da6f3141_4_k_cu_7ad897d64cuda3std6ranges3__45__cpo7advanceE:
	.zero		1
	.type		_ZN34_INTERNAL_da6f3141_4_k_cu_7ad897d64cuda3std3__47nulloptE,@object
	.size		_ZN34_INTERNAL_da6f3141_4_k_cu_7ad897d64cuda3std3__47nulloptE,(_ZN34_INTERNAL_da6f3141_4_k_cu_7ad897d64cuda3std6ranges3__45__cpo8distanceE - _ZN34_INTERNAL_da6f3141_4_k_cu_7ad897d64cuda3std3__47nulloptE)
_ZN34_INTERNAL_da6f3141_4_k_cu_7ad897d64cuda3std3__47nulloptE:
	.zero		1
	.type		_ZN34_INTERNAL_da6f3141_4_k_cu_7ad897d64cuda3std6ranges3__45__cpo8distanceE,@object
	.size		_ZN34_INTERNAL_da6f3141_4_k_cu_7ad897d64cuda3std6ranges3__45__cpo8distanceE,(_ZN34_INTERNAL_da6f3141_4_k_cu_7ad897d66thrust24THRUST_300001_SM_1000_NS12placeholders3_10E - _ZN34_INTERNAL_da6f3141_4_k_cu_7ad897d64cuda3std6ranges3__45__cpo8distanceE)
_ZN34_INTERNAL_da6f3141_4_k_cu_7ad897d64cuda3std6ranges3__45__cpo8distanceE:
	.zero		1
	.type		_ZN34_INTERNAL_da6f3141_4_k_cu_7ad897d66thrust24THRUST_300001_SM_1000_NS12placeholders3_10E,@object
	.size		_ZN34_INTERNAL_da6f3141_4_k_cu_7ad897d66thrust24THRUST_300001_SM_1000_NS12placeholders3_10E,(_ZN34_INTERNAL_da6f3141_4_k_cu_7ad897d64cuda3std3__419piecewise_constructE - _ZN34_INTERNAL_da6f3141_4_k_cu_7ad897d66thrust24THRUST_300001_SM_1000_NS12placeholders3_10E)
_ZN34_INTERNAL_da6f3141_4_k_cu_7ad897d66thrust24THRUST_300001_SM_1000_NS12placeholders3_10E:
	.zero		1
	.type		_ZN34_INTERNAL_da6f3141_4_k_cu_7ad897d64cuda3std3__419piecewise_constructE,@object
	.size		_ZN34_INTERNAL_da6f3141_4_k_cu_7ad897d64cuda3std3__419piecewise_constructE,(_ZN34_INTERNAL_da6f3141_4_k_cu_7ad897d64cuda3std6ranges3__45__cpo5cdataE - _ZN34_INTERNAL_da6f3141_4_k_cu_7ad897d64cuda3std3__419piecewise_constructE)
_ZN34_INTERNAL_da6f3141_4_k_cu_7ad897d64cuda3std3__419piecewise_constructE:
	.zero		1
	.type		_ZN34_INTERNAL_da6f3141_4_k_cu_7ad897d64cuda3std6ranges3__45__cpo5cdataE,@object
	.size		_ZN34_INTERNAL_da6f3141_4_k_cu_7ad897d64cuda3std6ranges3__45__cpo5cdataE,(_ZN34_INTERNAL_da6f3141_4_k_cu_7ad897d66thrust24THRUST_300001_SM_1000_NS12placeholders2_2E - _ZN34_INTERNAL_da6f3141_4_k_cu_7ad897d64cuda3std6ranges3__45__cpo5cdataE)
_ZN34_INTERNAL_da6f3141_4_k_cu_7ad897d64cuda3std6ranges3__45__cpo5cdataE:
	.zero		1
	.type		_ZN34_INTERNAL_da6f3141_4_k_cu_7ad897d66thrust24THRUST_300001_SM_1000_NS12placeholders2_2E,@object
	.size		_ZN34_INTERNAL_da6f3141_4_k_cu_7ad897d66thrust24THRUST_300001_SM_1000_NS12placeholders2_2E,(_ZN34_INTERNAL_da6f3141_4_k_cu_7ad897d64cuda3std3__45__cpo3endE - _ZN34_INTERNAL_da6f3141_4_k_cu_7ad897d66thrust24THRUST_300001_SM_1000_NS12placeholders2_2E)
_ZN34_INTERNAL_da6f3141_4_k_cu_7ad897d66thrust24THRUST_300001_SM_1000_NS12placeholders2_2E:
	.zero		1
	.type		_ZN34_INTERNAL_da6f3141_4_k_cu_7ad897d64cuda3std3__45__cpo3endE,@object
	.size		_ZN34_INTERNAL_da6f3141_4_k_cu_7ad897d64cuda3std3__45__cpo3endE,(_ZN34_INTERNAL_da6f3141_4_k_cu_7ad897d64cuda3std6ranges3__45__cpo3endE - _ZN34_INTERNAL_da6f3141_4_k_cu_7ad897d64cuda3std3__45__cpo3endE)
_ZN34_INTERNAL_da6f3141_4_k_cu_7ad897d64cuda3std3__45__cpo3endE:
	.zero		1
	.type		_ZN34_INTERNAL_da6f3141_4_k_cu_7ad897d64cuda3std6ranges3__45__cpo3endE,@object
	.size		_ZN34_INTERNAL_da6f3141_4_k_cu_7ad897d64cuda3std6ranges3__45__cpo3endE,(_ZN34_INTERNAL_da6f3141_4_k_cu_7ad897d66thrust24THRUST_300001_SM_1000_NS12placeholders2_6E - _ZN34_INTERNAL_da6f3141_4_k_cu_7ad897d64cuda3std6ranges3__45__cpo3endE)
_ZN34_INTERNAL_da6f3141_4_k_cu_7ad897d64cuda3std6ranges3__45__cpo3endE:
	.zero		1
	.type		_ZN34_INTERNAL_da6f3141_4_k_cu_7ad897d66thrust24THRUST_300001_SM_1000_NS12placeholders2_6E,@object
	.size		_ZN34_INTERNAL_da6f3141_4_k_cu_7ad897d66thrust24THRUST_300001_SM_1000_NS12placeholders2_6E,(_ZN34_INTERNAL_da6f3141_4_k_cu_7ad897d64cuda3std3__45__cpo4rendE - _ZN34_INTERNAL_da6f3141_4_k_cu_7ad897d66thrust24THRUST_300001_SM_1000_NS12placeholders2_6E)
_ZN34_INTERNAL_da6f3141_4_k_cu_7ad897d66thrust24THRUST_300001_SM_1000_NS12placeholders2_6E:
	.zero		1
	.type		_ZN34_INTERNAL_da6f3141_4_k_cu_7ad897d64cuda3std3__45__cpo4rendE,@object
	.size		_ZN34_INTERNAL_da6f3141_4_k_cu_7ad897d64cuda3std3__45__cpo4rendE,(_ZN34_INTERNAL_da6f3141_4_k_cu_7ad897d64cuda3std6ranges3__45__cpo9iter_swapE - _ZN34_INTERNAL_da6f3141_4_k_cu_7ad897d64cuda3std3__45__cpo4rendE)
_ZN34_INTERNAL_da6f3141_4_k_cu_7ad897d64cuda3std3__45__cpo4rendE:
	.zero		1
	.type		_ZN34_INTERNAL_da6f3141_4_k_cu_7ad897d64cuda3std6ranges3__45__cpo9iter_swapE,@object
	.size		_ZN34_INTERNAL_da6f3141_4_k_cu_7ad897d64cuda3std6ranges3__45__cpo9iter_swapE,(_ZN34_INTERNAL_da6f3141_4_k_cu_7ad897d64cuda3std3__48unexpectE - _ZN34_INTERNAL_da6f3141_4_k_cu_7ad897d64cuda3std6ranges3__45__cpo9iter_swapE)
_ZN34_INTERNAL_da6f3141_4_k_cu_7ad897d64cuda3std6ranges3__45__cpo9iter_swapE:
	.zero		1
	.type		_ZN34_INTERNAL_da6f3141_4_k_cu_7ad897d64cuda3std3__48unexpectE,@object
	.size		_ZN34_INTERNAL_da6f3141_4_k_cu_7ad897d64cuda3std3__48unexpectE,(_ZN34_INTERNAL_da6f3141_4_k_cu_7ad897d66thrust24THRUST_300001_SM_1000_NS8cuda_cub3parE - _ZN34_INTERNAL_da6f3141_4_k_cu_7ad897d64cuda3std3__48unexpectE)
_ZN34_INTERNAL_da6f3141_4_k_cu_7ad897d64cuda3std3__48unexpectE:
	.zero		1
	.type		_ZN34_INTERNAL_da6f3141_4_k_cu_7ad897d66thrust24THRUST_300001_SM_1000_NS8cuda_cub3parE,@object
	.size		_ZN34_INTERNAL_da6f3141_4_k_cu_7ad897d66thrust24THRUST_300001_SM_1000_NS8cuda_cub3parE,(_ZN34_INTERNAL_da6f3141_4_k_cu_7ad897d66thrust24THRUST_300001_SM_1000_NS12placeholders2_4E - _ZN34_INTERNAL_da6f3141_4_k_cu_7ad897d66thrust24THRUST_300001_SM_1000_NS8cuda_cub3parE)
_ZN34_INTERNAL_da6f3141_4_k_cu_7ad897d66thrust24THRUST_300001_SM_1000_NS8cuda_cub3parE:
	.zero		1
	.type		_ZN34_INTERNAL_da6f3141_4_k_cu_7ad897d66thrust24THRUST_300001_SM_1000_NS12placeholders2_4E,@object
	.size		_ZN34_INTERNAL_da6f3141_4_k_cu_7ad897d66thrust24THRUST_300001_SM_1000_NS12placeholders2_4E,(_ZN34_INTERNAL_da6f3141_4_k_cu_7ad897d64cuda3std3__45__cpo4cendE - _ZN34_INTERNAL_da6f3141_4_k_cu_7ad897d66thrust24THRUST_300001_SM_1000_NS12placeholders2_4E)
_ZN34_INTERNAL_da6f3141_4_k_cu_7ad897d66thrust24THRUST_300001_SM_1000_NS12placeholders2_4E:
	.zero		1
	.type		_ZN34_INTERNAL_da6f3141_4_k_cu_7ad897d64cuda3std3__45__cpo4cendE,@object
	.size		_ZN34_INTERNAL_da6f3141_4_k_cu_7ad897d64cuda3std3__45__cpo4cendE,(_ZN34_INTERNAL_da6f3141_4_k_cu_7ad897d64cuda3std6ranges3__45__cpo4cendE - _ZN34_INTERNAL_da6f3141_4_k_cu_7ad897d64cuda3std3__45__cpo4cendE)
_ZN34_INTERNAL_da6f3141_4_k_cu_7ad897d64cuda3std3__45__cpo4cendE:
	.zero		1
	.type		_ZN34_INTERNAL_da6f3141_4_k_cu_7ad897d64cuda3std6ranges3__45__cpo4cendE,@object
	.size		_ZN34_INTERNAL_da6f3141_4_k_cu_7ad897d64cuda3std6ranges3__45__cpo4cendE,(_ZN34_INTERNAL_da6f3141_4_k_cu_7ad897d64cuda3std3__420unreachable_sentinelE - _ZN34_INTERNAL_da6f3141_4_k_cu_7ad897d64cuda3std6ranges3__45__cpo4cendE)
_ZN34_INTERNAL_da6f3141_4_k_cu_7ad897d64cuda3std6ranges3__45__cpo4cendE:
	.zero		1
	.type		_ZN34_INTERNAL_da6f3141_4_k_cu_7ad897d64cuda3std3__420unreachable_sentinelE,@object
	.size		_ZN34_INTERNAL_da6f3141_4_k_cu_7ad897d64cuda3std3__420unreachable_sentinelE,(_ZN34_INTERNAL_da6f3141_4_k_cu_7ad897d64cuda3std6ranges3__45__cpo5ssizeE - _ZN34_INTERNAL_da6f3141_4_k_cu_7ad897d64cuda3std3__420unreachable_sentinelE)
_ZN34_INTERNAL_da6f3141_4_k_cu_7ad897d64cuda3std3__420unreachable_sentinelE:
	.zero		1
	.type		_ZN34_INTERNAL_da6f3141_4_k_cu_7ad897d64cuda3std6ranges3__45__cpo5ssizeE,@object
	.size		_ZN34_INTERNAL_da6f3141_4_k_cu_7ad897d64cuda3std6ranges3__45__cpo5ssizeE,(_ZN34_INTERNAL_da6f3141_4_k_cu_7ad897d66thrust24THRUST_300001_SM_1000_NS12placeholders2_8E - _ZN34_INTERNAL_da6f3141_4_k_cu_7ad897d64cuda3std6ranges3__45__cpo5ssizeE)
_ZN34_INTERNAL_da6f3141_4_k_cu_7ad897d64cuda3std6ranges3__45__cpo5ssizeE:
	.zero		1
	.type		_ZN34_INTERNAL_da6f3141_4_k_cu_7ad897d66thrust24THRUST_300001_SM_1000_NS12placeholders2_8E,@object
	.size		_ZN34_INTERNAL_da6f3141_4_k_cu_7ad897d66thrust24THRUST_300001_SM_1000_NS12placeholders2_8E,(_ZN34_INTERNAL_da6f3141_4_k_cu_7ad897d64cuda3std3__45__cpo5crendE - _ZN34_INTERNAL_da6f3141_4_k_cu_7ad897d66thrust24THRUST_300001_SM_1000_NS12placeholders2_8E)
_ZN34_INTERNAL_da6f3141_4_k_cu_7ad897d66thrust24THRUST_300001_SM_1000_NS12placeholders2_8E:
	.zero		1
	.type		_ZN34_INTERNAL_da6f3141_4_k_cu_7ad897d64cuda3std3__45__cpo5crendE,@object
	.size		_ZN34_INTERNAL_da6f3141_4_k_cu_7ad897d64cuda3std3__45__cpo5crendE,(_ZN34_INTERNAL_da6f3141_4_k_cu_7ad897d64cuda3std6ranges3__45__cpo4prevE - _ZN34_INTERNAL_da6f3141_4_k_cu_7ad897d64cuda3std3__45__cpo5crendE)
_ZN34_INTERNAL_da6f3141_4_k_cu_7ad897d64cuda3std3__45__cpo5crendE:
	.zero		1
	.type		_ZN34_INTERNAL_da6f3141_4_k_cu_7ad897d64cuda3std6ranges3__45__cpo4prevE,@object
	.size		_ZN34_INTERNAL_da6f3141_4_k_cu_7ad897d64cuda3std6ranges3__45__cpo4prevE,(_ZN34_INTERNAL_da6f3141_4_k_cu_7ad897d64cuda3std6ranges3__45__cpo9iter_moveE - _ZN34_INTERNAL_da6f3141_4_k_cu_7ad897d64cuda3std6ranges3__45__cpo4prevE)
_ZN34_INTERNAL_da6f3141_4_k_cu_7ad897d64cuda3std6ranges3__45__cpo4prevE:
	.zero		1
	.type		_ZN34_INTERNAL_da6f3141_4_k_cu_7ad897d64cuda3std6ranges3__45__cpo9iter_moveE,@object
	.size		_ZN34_INTERNAL_da6f3141_4_k_cu_7ad897d64cuda3std6ranges3__45__cpo9iter_moveE,(_ZN34_INTERNAL_da6f3141_4_k_cu_7ad897d66thrust24THRUST_300001_SM_1000_NS6system6detail10sequential3seqE - _ZN34_INTERNAL_da6f3141_4_k_cu_7ad897d64cuda3std6ranges3__45__cpo9iter_moveE)
_ZN34_INTERNAL_da6f3141_4_k_cu_7ad897d64cuda3std6ranges3__45__cpo9iter_moveE:
	.zero		1
	.type		_ZN34_INTERNAL_da6f3141_4_k_cu_7ad897d66thrust24THRUST_300001_SM_1000_NS6system6detail10sequential3seqE,@object
	.size		_ZN34_INTERNAL_da6f3141_4_k_cu_7ad897d66thrust24THRUST_300001_SM_1000_NS6system6detail10sequential3seqE,(.L_31 - _ZN34_INTERNAL_da6f3141_4_k_cu_7ad897d66thrust24THRUST_300001_SM_1000_NS6system6detail10sequential3seqE)
_ZN34_INTERNAL_da6f3141_4_k_cu_7ad897d66thrust24THRUST_300001_SM_1000_NS6system6detail10sequential3seqE:
	.zero		1
.L_31:


//--------------------- .nv.constant0._ZN2cg12helloFromGPUEPc --------------------------
	.section	.nv.constant0._ZN2cg12helloFromGPUEPc,"a",@progbits
	.sectionflags	@""
	.align	4
.nv.constant0._ZN2cg12helloFromGPUEPc:
	.zero		904


//--------------------- .nv.constant0._ZN3cub18CUB_300001_SM_10006detail11EmptyKernelIvEEvv --------------------------
	.section	.nv.constant0._ZN3cub18CUB_300001_SM_10006detail11EmptyKernelIvEEvv,"a",@progbits
	.sectionflags	@""
	.align	4
.nv.constant0._ZN3cub18CUB_300001_SM_10006detail11EmptyKernelIvEEvv:
	.zero		896


//--------------------- SYMBOLS --------------------------

	.type		.nv.reservedSmem.offset0,@object
	.size		.nv.reservedSmem.offset0,0x4
